//
// Generated by NVIDIA NVVM Compiler
//
// Compiler Build ID: CL-36424714
// Cuda compilation tools, release 13.0, V13.0.88
// Based on NVVM 20.0.0
//

.version 9.0
.target sm_100
.address_size 64

	// .globl	_Z9set_valuePi

.visible .entry _Z9set_valuePi(
	.param .u64 .ptr .align 1 _Z9set_valuePi_param_0
)
{
	.reg .b32 	%r<3>;
	.reg .b64 	%rd<5>;

	ld.param.u64 	%rd1, [_Z9set_valuePi_param_0];
	cvta.to.global.u64 	%rd2, %rd1;
	mov.u32 	%r1, %tid.x;
	shl.b32 	%r2, %r1, 1;
	mul.wide.u32 	%rd3, %r1, 4;
	add.s64 	%rd4, %rd2, %rd3;
	st.global.u32 	[%rd4], %r2;
	ret;

}
	// .globl	_Z6matmulPKiS0_Pi
.visible .entry _Z6matmulPKiS0_Pi(
	.param .u64 .ptr .align 1 _Z6matmulPKiS0_Pi_param_0,
	.param .u64 .ptr .align 1 _Z6matmulPKiS0_Pi_param_1,
	.param .u64 .ptr .align 1 _Z6matmulPKiS0_Pi_param_2
)
{
	.reg .pred 	%p<2>;
	.reg .b32 	%r<52>;
	.reg .b64 	%rd<27>;

	ld.param.u64 	%rd4, [_Z6matmulPKiS0_Pi_param_0];
	ld.param.u64 	%rd5, [_Z6matmulPKiS0_Pi_param_1];
	ld.param.u64 	%rd6, [_Z6matmulPKiS0_Pi_param_2];
	cvta.to.global.u64 	%rd7, %rd6;
	cvta.to.global.u64 	%rd1, %rd5;
	cvta.to.global.u64 	%rd2, %rd4;
	mov.u32 	%r9, %ctaid.y;
	mov.u32 	%r10, %ntid.y;
	mov.u32 	%r11, %tid.y;
	mad.lo.s32 	%r12, %r9, %r10, %r11;
	mov.u32 	%r13, %ctaid.x;
	mov.u32 	%r14, %ntid.x;
	mov.u32 	%r15, %tid.x;
	mad.lo.s32 	%r1, %r13, %r14, %r15;
	shl.b32 	%r2, %r12, 12;
	add.s32 	%r16, %r2, %r1;
	mul.wide.u32 	%rd8, %r16, 4;
	add.s64 	%rd3, %rd7, %rd8;
	ld.global.u32 	%r50, [%rd3];
	mov.b32 	%r51, 0;
$L__BB1_1:
	add.s32 	%r17, %r2, %r51;
	mul.wide.u32 	%rd9, %r17, 4;
	add.s64 	%rd10, %rd2, %rd9;
	ld.global.u32 	%r18, [%rd10];
	shl.b32 	%r19, %r51, 12;
	add.s32 	%r20, %r19, %r1;
	mul.wide.u32 	%rd11, %r20, 4;
	add.s64 	%rd12, %rd1, %rd11;
	ld.global.u32 	%r21, [%rd12];
	mad.lo.s32 	%r22, %r21, %r18, %r50;
	st.global.u32 	[%rd3], %r22;
	ld.global.u32 	%r23, [%rd10+4];
	add.s32 	%r24, %r20, 4096;
	mul.wide.u32 	%rd13, %r24, 4;
	add.s64 	%rd14, %rd1, %rd13;
	ld.global.u32 	%r25, [%rd14];
	mad.lo.s32 	%r26, %r25, %r23, %r22;
	st.global.u32 	[%rd3], %r26;
	ld.global.u32 	%r27, [%rd10+8];
	add.s32 	%r28, %r20, 8192;
	mul.wide.u32 	%rd15, %r28, 4;
	add.s64 	%rd16, %rd1, %rd15;
	ld.global.u32 	%r29, [%rd16];
	mad.lo.s32 	%r30, %r29, %r27, %r26;
	st.global.u32 	[%rd3], %r30;
	ld.global.u32 	%r31, [%rd10+12];
	add.s32 	%r32, %r20, 12288;
	mul.wide.u32 	%rd17, %r32, 4;
	add.s64 	%rd18, %rd1, %rd17;
	ld.global.u32 	%r33, [%rd18];
	mad.lo.s32 	%r34, %r33, %r31, %r30;
	st.global.u32 	[%rd3], %r34;
	ld.global.u32 	%r35, [%rd10+16];
	add.s32 	%r36, %r20, 16384;
	mul.wide.u32 	%rd19, %r36, 4;
	add.s64 	%rd20, %rd1, %rd19;
	ld.global.u32 	%r37, [%rd20];
	mad.lo.s32 	%r38, %r37, %r35, %r34;
	st.global.u32 	[%rd3], %r38;
	ld.global.u32 	%r39, [%rd10+20];
	add.s32 	%r40, %r20, 20480;
	mul.wide.u32 	%rd21, %r40, 4;
	add.s64 	%rd22, %rd1, %rd21;
	ld.global.u32 	%r41, [%rd22];
	mad.lo.s32 	%r42, %r41, %r39, %r38;
	st.global.u32 	[%rd3], %r42;
	ld.global.u32 	%r43, [%rd10+24];
	add.s32 	%r44, %r20, 24576;
	mul.wide.u32 	%rd23, %r44, 4;
	add.s64 	%rd24, %rd1, %rd23;
	ld.global.u32 	%r45, [%rd24];
	mad.lo.s32 	%r46, %r45, %r43, %r42;
	st.global.u32 	[%rd3], %r46;
	ld.global.u32 	%r47, [%rd10+28];
	add.s32 	%r48, %r20, 28672;
	mul.wide.u32 	%rd25, %r48, 4;
	add.s64 	%rd26, %rd1, %rd25;
	ld.global.u32 	%r49, [%rd26];
	mad.lo.s32 	%r50, %r49, %r47, %r46;
	st.global.u32 	[%rd3], %r50;
	add.s32 	%r51, %r51, 8;
	setp.ne.s32 	%p1, %r51, 4096;
	@%p1 bra 	$L__BB1_1;
	ret;

}


// ===== COMPILED SASS (sm_100) =====

	.target	sm_100

	.elftype	@"ET_EXEC"


//--------------------- .note.nv.tkinfo           --------------------------
	.section	.note.nv.tkinfo,"",@"SHT_NOTE"
	.sectionflags	@"SHF_NOTE_NV_TKINFO"
	.tkinfo
        /*0018*/ 	.word	0x00000002
        /*0030*/ 	.string	""
        /*0030*/ 	.string	"ptxas"
        /*0030*/ 	.string	"Cuda compilation tools, release 13.0, V13.0.88"
        /*0030*/ 	.string	"Build cuda_13.0.r13.0/compiler.36424714_0"
        /*0030*/ 	.string	"-arch sm_100 -m 64 "



//--------------------- .note.nv.cuinfo           --------------------------
	.section	.note.nv.cuinfo,"",@"SHT_NOTE"
	.sectionflags	@"SHF_NOTE_NV_CUINFO"
        /*0018*/ 	.short	0x0002
        /*001a*/ 	.short	0x0064
        /*001c*/ 	.short	0x0082
	.zero		2


//--------------------- .nv.info                  --------------------------
	.section	.nv.info,"",@"SHT_CUDA_INFO"
	.align	4


	//----- nvinfo : EIATTR_REGCOUNT
	.align		4
        /*0000*/ 	.byte	0x04, 0x2f
        /*0002*/ 	.short	(.L_1 - .L_0)
	.align		4
.L_0:
        /*0004*/ 	.word	index@(_Z9set_valuePi)
        /*0008*/ 	.word	0x00000008


	//----- nvinfo : EIATTR_FRAME_SIZE
	.align		4
.L_1:
        /*000c*/ 	.byte	0x04, 0x11
        /*000e*/ 	.short	(.L_3 - .L_2)
	.align		4
.L_2:
        /*0010*/ 	.word	index@(_Z9set_valuePi)
        /*0014*/ 	.word	0x00000000


	//----- nvinfo : EIATTR_REGCOUNT
	.align		4
.L_3:
        /*0018*/ 	.byte	0x04, 0x2f
        /*001a*/ 	.short	(.L_5 - .L_4)
	.align		4
.L_4:
        /*001c*/ 	.word	index@(_Z6matmulPKiS0_Pi)
        /*0020*/ 	.word	0x00000020


	//----- nvinfo : EIATTR_FRAME_SIZE
	.align		4
.L_5:
        /*0024*/ 	.byte	0x04, 0x11
        /*0026*/ 	.short	(.L_7 - .L_6)
	.align		4
.L_6:
        /*0028*/ 	.word	index@(_Z6matmulPKiS0_Pi)
        /*002c*/ 	.word	0x00000000


	//----- nvinfo : EIATTR_MIN_STACK_SIZE
	.align		4
.L_7:
        /*0030*/ 	.byte	0x04, 0x12
        /*0032*/ 	.short	(.L_9 - .L_8)
	.align		4
.L_8:
        /*0034*/ 	.word	index@(_Z6matmulPKiS0_Pi)
        /*0038*/ 	.word	0x00000000


	//----- nvinfo : EIATTR_MIN_STACK_SIZE
	.align		4
.L_9:
        /*003c*/ 	.byte	0x04, 0x12
        /*003e*/ 	.short	(.L_11 - .L_10)
	.align		4
.L_10:
        /*0040*/ 	.word	index@(_Z9set_valuePi)
        /*0044*/ 	.word	0x00000000
.L_11:


//--------------------- .nv.compat                --------------------------
	.section	.nv.compat,"",@"SHT_CUDA_COMPAT_INFO"
	.align	4
        /*0000*/ 	.byte	0x02, 0x09, 0x00, 0x00, 0x02, 0x02, 0x01, 0x00, 0x02, 0x05, 0x05, 0x00, 0x03, 0x07, 0x01, 0x01
        /*0010*/ 	.byte	0x02, 0x03, 0x00, 0x00, 0x02, 0x06, 0x01, 0x00, 0x04, 0x0b, 0x08, 0x00, 0x09, 0x00, 0x00, 0x00
        /*0020*/ 	.byte	0x00, 0x00, 0x00, 0x00


//--------------------- .nv.info._Z6matmulPKiS0_Pi --------------------------
	.section	.nv.info._Z6matmulPKiS0_Pi,"",@"SHT_CUDA_INFO"
	.sectionflags	@""
	.align	4


	//----- nvinfo : EIATTR_CUDA_API_VERSION
	.align		4
        /*0000*/ 	.byte	0x04, 0x37
        /*0002*/ 	.short	(.L_13 - .L_12)
.L_12:
        /*0004*/ 	.word	0x00000082


	//----- nvinfo : EIATTR_KPARAM_INFO
	.align		4
.L_13:
        /*0008*/ 	.byte	0x04, 0x17
        /*000a*/ 	.short	(.L_15 - .L_14)
.L_14:
        /*000c*/ 	.word	0x00000000
        /*0010*/ 	.short	0x0002
        /*0012*/ 	.short	0x0010
        /*0014*/ 	.byte	0x00, 0xf5, 0x21, 0x00


	//----- nvinfo : EIATTR_KPARAM_INFO
	.align		4
.L_15:
        /*0018*/ 	.byte	0x04, 0x17
        /*001a*/ 	.short	(.L_17 - .L_16)
.L_16:
        /*001c*/ 	.word	0x00000000
        /*0020*/ 	.short	0x0001
        /*0022*/ 	.short	0x0008
        /*0024*/ 	.byte	0x00, 0xf5, 0x21, 0x00


	//----- nvinfo : EIATTR_KPARAM_INFO
	.align		4
.L_17:
        /*0028*/ 	.byte	0x04, 0x17
        /*002a*/ 	.short	(.L_19 - .L_18)
.L_18:
        /*002c*/ 	.word	0x00000000
        /*0030*/ 	.short	0x0000
        /*0032*/ 	.short	0x0000
        /*0034*/ 	.byte	0x00, 0xf5, 0x21, 0x00


	//----- nvinfo : EIATTR_SPARSE_MMA_MASK
	.align		4
.L_19:
        /*0038*/ 	.byte	0x03, 0x50
        /*003a*/ 	.short	0x0000


	//----- nvinfo : EIATTR_MAXREG_COUNT
	.align		4
        /*003c*/ 	.byte	0x03, 0x1b
        /*003e*/ 	.short	0x00ff


	//----- nvinfo : EIATTR_MERCURY_ISA_VERSION
	.align		4
        /*0040*/ 	.byte	0x03, 0x5f
        /*0042*/ 	.short	0x0101


	//----- nvinfo : EIATTR_VRC_CTA_INIT_COUNT
	.align		4
        /*0044*/ 	.byte	0x02, 0x4a
	.zero		1
	.zero		1


	//----- nvinfo : EIATTR_EXIT_INSTR_OFFSETS
	.align		4
        /*0048*/ 	.byte	0x04, 0x1c
        /*004a*/ 	.short	(.L_21 - .L_20)


	//   ....[0]....
.L_20:
        /*004c*/ 	.word	0x00000dc0


	//----- nvinfo : EIATTR_CBANK_PARAM_SIZE
	.align		4
.L_21:
        /*0050*/ 	.byte	0x03, 0x19
        /*0052*/ 	.short	0x0018


	//----- nvinfo : EIATTR_PARAM_CBANK
	.align		4
        /*0054*/ 	.byte	0x04, 0x0a
        /*0056*/ 	.short	(.L_23 - .L_22)
	.align		4
.L_22:
        /*0058*/ 	.word	index@(.nv.constant0._Z6matmulPKiS0_Pi)
        /*005c*/ 	.short	0x0380
        /*005e*/ 	.short	0x0018


	//----- nvinfo : EIATTR_SW_WAR
	.align		4
.L_23:
        /*0060*/ 	.byte	0x04, 0x36
        /*0062*/ 	.short	(.L_25 - .L_24)
.L_24:
        /*0064*/ 	.word	0x00000008
.L_25:


//--------------------- .nv.info._Z9set_valuePi   --------------------------
	.section	.nv.info._Z9set_valuePi,"",@"SHT_CUDA_INFO"
	.sectionflags	@""
	.align	4


	//----- nvinfo : EIATTR_CUDA_API_VERSION
	.align		4
        /*0000*/ 	.byte	0x04, 0x37
        /*0002*/ 	.short	(.L_27 - .L_26)
.L_26:
        /*0004*/ 	.word	0x00000082


	//----- nvinfo : EIATTR_KPARAM_INFO
	.align		4
.L_27:
        /*0008*/ 	.byte	0x04, 0x17
        /*000a*/ 	.short	(.L_29 - .L_28)
.L_28:
        /*000c*/ 	.word	0x00000000
        /*0010*/ 	.short	0x0000
        /*0012*/ 	.short	0x0000
        /*0014*/ 	.byte	0x00, 0xf5, 0x21, 0x00


	//----- nvinfo : EIATTR_SPARSE_MMA_MASK
	.align		4
.L_29:
        /*0018*/ 	.byte	0x03, 0x50
        /*001a*/ 	.short	0x0000


	//----- nvinfo : EIATTR_MAXREG_COUNT
	.align		4
        /*001c*/ 	.byte	0x03, 0x1b
        /*001e*/ 	.short	0x00ff


	//----- nvinfo : EIATTR_MERCURY_ISA_VERSION
	.align		4
        /*0020*/ 	.byte	0x03, 0x5f
        /*0022*/ 	.short	0x0101


	//----- nvinfo : EIATTR_VRC_CTA_INIT_COUNT
	.align		4
        /*0024*/ 	.byte	0x02, 0x4a
	.zero		1
	.zero		1


	//----- nvinfo : EIATTR_EXIT_INSTR_OFFSETS
	.align		4
        /*0028*/ 	.byte	0x04, 0x1c
        /*002a*/ 	.short	(.L_31 - .L_30)


	//   ....[0]....
.L_30:
        /*002c*/ 	.word	0x00000070


	//----- nvinfo : EIATTR_CBANK_PARAM_SIZE
	.align		4
.L_31:
        /*0030*/ 	.byte	0x03, 0x19
        /*0032*/ 	.short	0x0008


	//----- nvinfo : EIATTR_PARAM_CBANK
	.align		4
        /*0034*/ 	.byte	0x04, 0x0a
        /*0036*/ 	.short	(.L_33 - .L_32)
	.align		4
.L_32:
        /*0038*/ 	.word	index@(.nv.constant0._Z9set_valuePi)
        /*003c*/ 	.short	0x0380
        /*003e*/ 	.short	0x0008


	//----- nvinfo : EIATTR_SW_WAR
	.align		4
.L_33:
        /*0040*/ 	.byte	0x04, 0x36
        /*0042*/ 	.short	(.L_35 - .L_34)
.L_34:
        /*0044*/ 	.word	0x00000008
.L_35:


//--------------------- .nv.callgraph             --------------------------
	.section	.nv.callgraph,"",@"SHT_CUDA_CALLGRAPH"
	.align	4
	.sectionentsize	8
	.align		4
        /*0000*/ 	.word	0x00000000
	.align		4
        /*0004*/ 	.word	0xffffffff
	.align		4
        /*0008*/ 	.word	0x00000000
	.align		4
        /*000c*/ 	.word	0xfffffffe
	.align		4
        /*0010*/ 	.word	0x00000000
	.align		4
        /*0014*/ 	.word	0xfffffffd
	.align		4
        /*0018*/ 	.word	0x00000000
	.align		4
        /*001c*/ 	.word	0xfffffffc


//--------------------- .text._Z6matmulPKiS0_Pi   --------------------------
	.section	.text._Z6matmulPKiS0_Pi,"ax",@progbits
	.align	128
        .global         _Z6matmulPKiS0_Pi
        .type           _Z6matmulPKiS0_Pi,@function
        .size           _Z6matmulPKiS0_Pi,(.L_x_3 - _Z6matmulPKiS0_Pi)
        .other          _Z6matmulPKiS0_Pi,@"STO_CUDA_ENTRY STV_DEFAULT"
_Z6matmulPKiS0_Pi:
.text._Z6matmulPKiS0_Pi:
[----:B------:R-:W-:Y:S01]  /*0000*/  LDC R1, c[0x0][0x37c] ;  /* 0x0000df00ff017b82 */ /* 0x000fe20000000800 */
[----:B------:R-:W0:Y:S07]  /*0010*/  S2R R5, SR_TID.Y ;  /* 0x0000000000057919 */ /* 0x000e2e0000002200 */
[----:B------:R-:W0:Y:S01]  /*0020*/  LDC R0, c[0x0][0x364] ;  /* 0x0000d900ff007b82 */ /* 0x000e220000000800 */
[----:B------:R-:W1:Y:S01]  /*0030*/  LDCU.64 UR4, c[0x0][0x358] ;  /* 0x00006b00ff0477ac */ /* 0x000e620008000a00 */
[----:B------:R-:W2:Y:S06]  /*0040*/  S2R R4, SR_TID.X ;  /* 0x0000000000047919 */ /* 0x000eac0000002100 */
[----:B------:R-:W0:Y:S08]  /*0050*/  S2UR UR6, SR_CTAID.Y ;  /* 0x00000000000679c3 */ /* 0x000e300000002600 */
[----:B------:R-:W2:Y:S08]  /*0060*/  S2UR UR7, SR_CTAID.X ;  /* 0x00000000000779c3 */ /* 0x000eb00000002500 */
[----:B------:R-:W2:Y:S08]  /*0070*/  LDC R7, c[0x0][0x360] ;  /* 0x0000d800ff077b82 */ /* 0x000eb00000000800 */
[----:B------:R-:W3:Y:S01]  /*0080*/  LDC.64 R2, c[0x0][0x390] ;  /* 0x0000e400ff027b82 */ /* 0x000ee20000000a00 */
[----:B0-----:R-:W-:-:S02]  /*0090*/  IMAD R0, R0, UR6, R5 ;  /* 0x0000000600007c24 */ /* 0x001fc4000f8e0205 */
[----:B--2---:R-:W-:-:S05]  /*00a0*/  IMAD R7, R7, UR7, R4 ;  /* 0x0000000707077c24 */ /* 0x004fca000f8e0204 */
[----:B------:R-:W-:-:S05]  /*00b0*/  LEA R5, R0, R7, 0xc ;  /* 0x0000000700057211 */ /* 0x000fca00078e60ff */
[----:B---3--:R-:W-:-:S05]  /*00c0*/  IMAD.WIDE.U32 R2, R5, 0x4, R2 ;  /* 0x0000000405027825 */ /* 0x008fca00078e0002 */
[----:B-1----:R0:W5:Y:S01]  /*00d0*/  LDG.E R19, desc[UR4][R2.64] ;  /* 0x0000000402137981 */ /* 0x002162000c1e1900 */
[----:B------:R-:W-:-:S07]  /*00e0*/  HFMA2 R6, -RZ, RZ, 0, 0 ;  /* 0x00000000ff067431 */ /* 0x000fce00000001ff */
.L_x_0:
[----:B------:R-:W1:Y:S01]  /*00f0*/  LDC.64 R4, c[0x0][0x388] ;  /* 0x0000e200ff047b82 */ /* 0x000e620000000a00 */
[----:B--2---:R-:W-:Y:S02]  /*0100*/  LEA R9, R6, R7, 0xc ;  /* 0x0000000706097211 */ /* 0x004fe400078e60ff */
[----:B------:R-:W-:-:S05]  /*0110*/  LEA R15, R0, R6, 0xc ;  /* 0x00000006000f7211 */ /* 0x000fca00078e60ff */
[----:B------:R-:W2:Y:S01]  /*0120*/  LDC.64 R10, c[0x0][0x380] ;  /* 0x0000e000ff0a7b82 */ /* 0x000ea20000000a00 */
[----:B-1----:R-:W-:-:S06]  /*0130*/  IMAD.WIDE.U32 R16, R9, 0x4, R4 ;  /* 0x0000000409107825 */ /* 0x002fcc00078e0004 */
[----:B------:R-:W3:Y:S01]  /*0140*/  LDG.E R16, desc[UR4][R16.64] ;  /* 0x0000000410107981 */ /* 0x000ee2000c1e1900 */
[----:B--2---:R-:W-:-:S05]  /*0150*/  IMAD.WIDE.U32 R12, R15, 0x4, R10 ;  /* 0x000000040f0c7825 */ /* 0x004fca00078e000a */
[----:B------:R-:W3:Y:S01]  /*0160*/  LDG.E R8, desc[UR4][R12.64] ;  /* 0x000000040c087981 */ /* 0x000ee2000c1e1900 */
[----:B------:R-:W-:Y:S01]  /*0170*/  IADD3 R21, PT, PT, R9, 0x1000, RZ ;  /* 0x0000100009157810 */ /* 0x000fe20007ffe0ff */
[----:B---3-5:R-:W-:-:S04]  /*0180*/  IMAD R23, R8, R16, R19 ;  /* 0x0000001008177224 */ /* 0x028fc800078e0213 */
[----:B------:R-:W-:Y:S01]  /*0190*/  IMAD.WIDE.U32 R18, R21, 0x4, R4 ;  /* 0x0000000415127825 */ /* 0x000fe200078e0004 */
[----:B------:R1:W-:Y:S05]  /*01a0*/  STG.E desc[UR4][R2.64], R23 ;  /* 0x0000001702007986 */ /* 0x0003ea000c101904 */
[----:B------:R-:W2:Y:S04]  /*01b0*/  LDG.E R18, desc[UR4][R18.64] ;  /* 0x0000000412127981 */ /* 0x000ea8000c1e1900 */
[----:B------:R-:W2:Y:S01]  /*01c0*/  LDG.E R8, desc[UR4][R12.64+0x4] ;  /* 0x000004040c087981 */ /* 0x000ea2000c1e1900 */
[----:B------:R-:W-:-:S05]  /*01d0*/  IADD3 R21, PT, PT, R9, 0x2000, RZ ;  /* 0x0000200009157810 */ /* 0x000fca0007ffe0ff */
[----:B------:R-:W-:-:S04]  /*01e0*/  IMAD.WIDE.U32 R20, R21, 0x4, R4 ;  /* 0x0000000415147825 */ /* 0x000fc800078e0004 */
[----:B--2---:R-:W-:-:S05]  /*01f0*/  IMAD R25, R8, R18, R23 ;  /* 0x0000001208197224 */ /* 0x004fca00078e0217 */
[----:B------:R2:W-:Y:S04]  /*0200*/  STG.E desc[UR4][R2.64], R25 ;  /* 0x0000001902007986 */ /* 0x0005e8000c101904 */
[----:B------:R-:W3:Y:S04]  /*0210*/  LDG.E R20, desc[UR4][R20.64] ;  /* 0x0000000414147981 */ /* 0x000ee8000c1e1900 */
[----:B------:R-:W3:Y:S01]  /*0220*/  LDG.E R8, desc[UR4][R12.64+0x8] ;  /* 0x000008040c087981 */ /* 0x000ee2000c1e1900 */
[----:B------:R-:W-:-:S05]  /*0230*/  IADD3 R17, PT, PT, R9, 0x3000, RZ ;  /* 0x0000300009117810 */ /* 0x000fca0007ffe0ff */
[----:B------:R-:W-:-:S04]  /*0240*/  IMAD.WIDE.U32 R16, R17, 0x4, R4 ;  /* 0x0000000411107825 */ /* 0x000fc800078e0004 */
[----:B---3--:R-:W-:-:S05]  /*0250*/  IMAD R27, R8, R20, R25 ;  /* 0x00000014081b7224 */ /* 0x008fca00078e0219 */
[----:B------:R3:W-:Y:S04]  /*0260*/  STG.E desc[UR4][R2.64], R27 ;  /* 0x0000001b02007986 */ /* 0x0007e8000c101904 */
[----:B------:R-:W1:Y:S04]  /*0270*/  LDG.E R16, desc[UR4][R16.64] ;  /* 0x0000000410107981 */ /* 0x000e68000c1e1900 */
[----:B------:R-:W1:Y:S01]  /*0280*/  LDG.E R8, desc[UR4][R12.64+0xc] ;  /* 0x00000c040c087981 */ /* 0x000e62000c1e1900 */
[----:B------:R-:W-:-:S05]  /*0290*/  IADD3 R19, PT, PT, R9, 0x4000, RZ ;  /* 0x0000400009137810 */ /* 0x000fca0007ffe0ff */
[----:B------:R-:W-:-:S04]  /*02a0*/  IMAD.WIDE.U32 R18, R19, 0x4, R4 ;  /* 0x0000000413127825 */ /* 0x000fc800078e0004 */
[----:B-1----:R-:W-:-:S05]  /*02b0*/  IMAD R23, R8, R16, R27 ;  /* 0x0000001008177224 */ /* 0x002fca00078e021b */
[----:B------:R1:W-:Y:S04]  /*02c0*/  STG.E desc[UR4][R2.64], R23 ;  /* 0x0000001702007986 */ /* 0x0003e8000c101904 */
        /* <DEDUP_REMOVED lines=20> */
[----:B------:R-:W-:Y:S02]  /*0410*/  IADD3 R21, PT, PT, R9, 0x8000, RZ ;  /* 0x0000800009157810 */ /* 0x000fe40007ffe0ff */
[----:B------:R-:W-:-:S03]  /*0420*/  IADD3 R29, PT, PT, R15, 0x8, RZ ;  /* 0x000000080f1d7810 */ /* 0x000fc60007ffe0ff */
[----:B------:R-:W-:-:S04]  /*0430*/  IMAD.WIDE.U32 R20, R21, 0x4, R4 ;  /* 0x0000000415147825 */ /* 0x000fc800078e0004 */
[----:B------:R-:W-:-:S04]  /*0440*/  IMAD.WIDE.U32 R16, R29, 0x4, R10 ;  /* 0x000000041d107825 */ /* 0x000fc800078e000a */
[----:B--2---:R-:W-:-:S05]  /*0450*/  IMAD R25, R8, R18, R23 ;  /* 0x0000001208197224 */ /* 0x004fca00078e0217 */
[----:B------:R2:W-:Y:S04]  /*0460*/  STG.E desc[UR4][R2.64], R25 ;  /* 0x0000001902007986 */ /* 0x0005e8000c101904 */
[----:B------:R-:W1:Y:S04]  /*0470*/  LDG.E R20, desc[UR4][R20.64] ;  /* 0x0000000414147981 */ /* 0x000e68000c1e1900 */
[----:B------:R-:W1:Y:S01]  /*0480*/  LDG.E R8, desc[UR4][R16.64] ;  /* 0x0000000410087981 */ /* 0x000e62000c1e1900 */
[----:B---3--:R-:W-:-:S05]  /*0490*/  IADD3 R27, PT, PT, R9, 0x9000, RZ ;  /* 0x00009000091b7810 */ /* 0x008fca0007ffe0ff */
[----:B------:R-:W-:-:S04]  /*04a0*/  IMAD.WIDE.U32 R12, R27, 0x4, R4 ;  /* 0x000000041b0c7825 */ /* 0x000fc800078e0004 */
[----:B-1----:R-:W-:-:S05]  /*04b0*/  IMAD R23, R8, R20, R25 ;  /* 0x0000001408177224 */ /* 0x002fca00078e0219 */
[----:B------:R1:W-:Y:S04]  /*04c0*/  STG.E desc[UR4][R2.64], R23 ;  /* 0x0000001702007986 */ /* 0x0003e8000c101904 */
[----:B------:R-:W3:Y:S04]  /*04d0*/  LDG.E R12, desc[UR4][R12.64] ;  /* 0x000000040c0c7981 */ /* 0x000ee8000c1e1900 */
[----:B------:R-:W3:Y:S01]  /*04e0*/  LDG.E R8, desc[UR4][R16.64+0x4] ;  /* 0x0000040410087981 */ /* 0x000ee2000c1e1900 */
[----:B------:R-:W-:-:S05]  /*04f0*/  IADD3 R19, PT, PT, R9, 0xa000, RZ ;  /* 0x0000a00009137810 */ /* 0x000fca0007ffe0ff */
[----:B------:R-:W-:-:S04]  /*0500*/  IMAD.WIDE.U32 R18, R19, 0x4, R4 ;  /* 0x0000000413127825 */ /* 0x000fc800078e0004 */
[----:B---3--:R-:W-:-:S05]  /*0510*/  IMAD R27, R8, R12, R23 ;  /* 0x0000000c081b7224 */ /* 0x008fca00078e0217 */
[----:B------:R3:W-:Y:S04]  /*0520*/  STG.E desc[UR4][R2.64], R27 ;  /* 0x0000001b02007986 */ /* 0x0007e8000c101904 */
[----:B------:R-:W2:Y:S04]  /*0530*/  LDG.E R18, desc[UR4][R18.64] ;  /* 0x0000000412127981 */ /* 0x000ea8000c1e1900 */
[----:B------:R-:W2:Y:S01]  /*0540*/  LDG.E R8, desc[UR4][R16.64+0x8] ;  /* 0x0000080410087981 */ /* 0x000ea2000c1e1900 */
[----:B------:R-:W-:-:S05]  /*0550*/  IADD3 R21, PT, PT, R9, 0xb000, RZ ;  /* 0x0000b00009157810 */ /* 0x000fca0007ffe0ff */
[----:B------:R-:W-:-:S04]  /*0560*/  IMAD.WIDE.U32 R20, R21, 0x4, R4 ;  /* 0x0000000415147825 */ /* 0x000fc800078e0004 */
[----:B--2---:R-:W-:-:S05]  /*0570*/  IMAD R25, R8, R18, R27 ;  /* 0x0000001208197224 */ /* 0x004fca00078e021b */
[----:B------:R2:W-:Y:S04]  /*0580*/  STG.E desc[UR4][R2.64], R25 ;  /* 0x0000001902007986 */ /* 0x0005e8000c101904 */
[----:B------:R-:W1:Y:S04]  /*0590*/  LDG.E R20, desc[UR4][R20.64] ;  /* 0x0000000414147981 */ /* 0x000e68000c1e1900 */
[----:B------:R-:W1:Y:S01]  /*05a0*/  LDG.E R8, desc[UR4][R16.64+0xc] ;  /* 0x00000c0410087981 */ /* 0x000e62000c1e1900 */
[----:B------:R-:W-:-:S05]  /*05b0*/  IADD3 R13, PT, PT, R9, 0xc000, RZ ;  /* 0x0000c000090d7810 */ /* 0x000fca0007ffe0ff */
        /* <DEDUP_REMOVED lines=8> */
[----:B------:R-:W-:Y:S04]  /*0640*/  STG.E desc[UR4][R2.64], R27 ;  /* 0x0000001b02007986 */ /* 0x000fe8000c101904 */
        /* <DEDUP_REMOVED lines=8> */
[----:B-1----:R-:W-:-:S05]  /*06d0*/  IADD3 R23, PT, PT, R9, 0xf000, RZ ;  /* 0x0000f00009177810 */ /* 0x002fca0007ffe0ff */
[----:B------:R-:W-:-:S04]  /*06e0*/  IMAD.WIDE.U32 R22, R23, 0x4, R4 ;  /* 0x0000000417167825 */ /* 0x000fc800078e0004 */
[----:B---3--:R-:W-:-:S05]  /*06f0*/  IMAD R29, R8, R20, R25 ;  /* 0x00000014081d7224 */ /* 0x008fca00078e0219 */
[----:B------:R-:W-:Y:S04]  /*0700*/  STG.E desc[UR4][R2.64], R29 ;  /* 0x0000001d02007986 */ /* 0x000fe8000c101904 */
        /* <DEDUP_REMOVED lines=49> */
[----:B------:R-:W-:Y:S04]  /*0a20*/  STG.E desc[UR4][R2.64], R27 ;  /* 0x0000001b02007986 */ /* 0x000fe8000c101904 */
[----:B------:R-:W1:Y:S04]  /*0a30*/  LDG.E R8, desc[UR4][R12.64+0x1c] ;  /* 0x00001c040c087981 */ /* 0x000e68000c1e1900 */
[----:B------:R-:W1:Y:S01]  /*0a40*/  LDG.E R16, desc[UR4][R16.64] ;  /* 0x0000000410107981 */ /* 0x000e62000c1e1900 */
[----:B---3--:R-:W-:Y:S02]  /*0a50*/  IADD3 R23, PT, PT, R9, 0x18000, RZ ;  /* 0x0001800009177810 */ /* 0x008fe40007ffe0ff */
[----:B------:R-:W-:-:S03]  /*0a60*/  IADD3 R21, PT, PT, R15, 0x18, RZ ;  /* 0x000000180f157810 */ /* 0x000fc60007ffe0ff */
[----:B------:R-:W-:-:S04]  /*0a70*/  IMAD.WIDE.U32 R14, R23, 0x4, R4 ;  /* 0x00000004170e7825 */ /* 0x000fc800078e0004 */
[----:B------:R-:W-:-:S04]  /*0a80*/  IMAD.WIDE.U32 R10, R21, 0x4, R10 ;  /* 0x00000004150a7825 */ /* 0x000fc800078e000a */
[----:B-1----:R-:W-:-:S05]  /*0a90*/  IMAD R25, R8, R16, R27 ;  /* 0x0000001008197224 */ /* 0x002fca00078e021b */
[----:B------:R-:W-:Y:S04]  /*0aa0*/  STG.E desc[UR4][R2.64], R25 ;  /* 0x0000001902007986 */ /* 0x000fe8000c101904 */
[----:B------:R-:W2:Y:S04]  /*0ab0*/  LDG.E R15, desc[UR4][R14.64] ;  /* 0x000000040e0f7981 */ /* 0x000ea8000c1e1900 */
[----:B------:R-:W2:Y:S01]  /*0ac0*/  LDG.E R8, desc[UR4][R10.64] ;  /* 0x000000040a087981 */ /* 0x000ea2000c1e1900 */
[----:B------:R-:W-:-:S05]  /*0ad0*/  IADD3 R21, PT, PT, R9, 0x19000, RZ ;  /* 0x0001900009157810 */ /* 0x000fca0007ffe0ff */
        /* <DEDUP_REMOVED lines=41> */
[----:B------:R-:W-:-:S04]  /*0d70*/  IADD3 R6, PT, PT, R6, 0x20, RZ ;  /* 0x0000002006067810 */ /* 0x000fc80007ffe0ff */
[----:B------:R-:W-:Y:S01]  /*0d80*/  ISETP.NE.AND P0, PT, R6, 0x1000, PT ;  /* 0x000010000600780c */ /* 0x000fe20003f05270 */
[----:B-1----:R-:W-:-:S05]  /*0d90*/  IMAD R19, R8, R4, R9 ;  /* 0x0000000408137224 */ /* 0x002fca00078e0209 */
[----:B------:R2:W-:Y:S07]  /*0da0*/  STG.E desc[UR4][R2.64], R19 ;  /* 0x0000001302007986 */ /* 0x0005ee000c101904 */
[----:B------:R-:W-:Y:S05]  /*0db0*/  @P0 BRA `(.L_x_0) ;  /* 0xfffffff000cc0947 */ /* 0x000fea000383ffff */
[----:B------:R-:W-:Y:S05]  /*0dc0*/  EXIT ;  /* 0x000000000000794d */ /* 0x000fea0003800000 */
.L_x_1:
[----:B------:R-:W-:-:S00]  /*0dd0*/  BRA `(.L_x_1) ;  /* 0xfffffffc00fc7947 */ /* 0x000fc0000383ffff */
[----:B------:R-:W-:-:S00]  /*0de0*/  NOP ;  /* 0x0000000000007918 */ /* 0x000fc00000000000 */
        /* <DEDUP_REMOVED lines=9> */
.L_x_3:


//--------------------- .text._Z9set_valuePi      --------------------------
	.section	.text._Z9set_valuePi,"ax",@progbits
	.align	128
        .global         _Z9set_valuePi
        .type           _Z9set_valuePi,@function
        .size           _Z9set_valuePi,(.L_x_4 - _Z9set_valuePi)
        .other          _Z9set_valuePi,@"STO_CUDA_ENTRY STV_DEFAULT"
_Z9set_valuePi:
.text._Z9set_valuePi:
[----:B------:R-:W-:Y:S01]  /*0000*/  LDC R1, c[0x0][0x37c] ;  /* 0x0000df00ff017b82 */ /* 0x000fe20000000800 */
[----:B------:R-:W0:Y:S07]  /*0010*/  S2R R5, SR_TID.X ;  /* 0x0000000000057919 */ /* 0x000e2e0000002100 */
[----:B------:R-:W0:Y:S01]  /*0020*/  LDC.64 R2, c[0x0][0x380] ;  /* 0x0000e000ff027b82 */ /* 0x000e220000000a00 */
[----:B------:R-:W1:Y:S01]  /*0030*/  LDCU.64 UR4, c[0x0][0x358] ;  /* 0x00006b00ff0477ac */ /* 0x000e620008000a00 */
[C---:B0-----:R-:W-:Y:S01]  /*0040*/  IMAD.WIDE.U32 R2, R5.reuse, 0x4, R2 ;  /* 0x0000000405027825 */ /* 0x041fe200078e0002 */
[----:B------:R-:W-:-:S05]  /*0050*/  SHF.L.U32 R5, R5, 0x1, RZ ;  /* 0x0000000105057819 */ /* 0x000fca00000006ff */
[----:B-1----:R-:W-:Y:S01]  /*0060*/  STG.E desc[UR4][R2.64], R5 ;  /* 0x0000000502007986 */ /* 0x002fe2000c101904 */
[----:B------:R-:W-:Y:S05]  /*0070*/  EXIT ;  /* 0x000000000000794d */ /* 0x000fea0003800000 */
.L_x_2:
        /* <DEDUP_REMOVED lines=16> */
.L_x_4:


//--------------------- .nv.shared.reserved.0     --------------------------
	.section	.nv.shared.reserved.0,"aw",@nobits
	.weak		__nv_reservedSMEM_offset_0_alias
	.size		__nv_reservedSMEM_offset_0_alias, 0, 64
	.other		__nv_reservedSMEM_offset_0_alias,@"STO_CUDA_RESERVED_SHARED STV_DEFAULT"
__nv_reservedSMEM_offset_0_alias:
	.zero		0
	.zero		64


//--------------------- .nv.constant0._Z6matmulPKiS0_Pi --------------------------
	.section	.nv.constant0._Z6matmulPKiS0_Pi,"a",@progbits
	.sectionflags	@""
	.align	4
.nv.constant0._Z6matmulPKiS0_Pi:
	.zero		920


//--------------------- .nv.constant0._Z9set_valuePi --------------------------
	.section	.nv.constant0._Z9set_valuePi,"a",@progbits
	.sectionflags	@""
	.align	4
.nv.constant0._Z9set_valuePi:
	.zero		904


//--------------------- SYMBOLS --------------------------

	.type		.nv.reservedSmem.offset0,@object
	.size		.nv.reservedSmem.offset0,0x4
